//
// Generated by NVIDIA NVVM Compiler
//
// Compiler Build ID: CL-36424714
// Cuda compilation tools, release 13.0, V13.0.88
// Based on NVVM 20.0.0
//

.version 9.0
.target sm_100
.address_size 64

	// .globl	_Z10vector_addPdS_S_m

.visible .entry _Z10vector_addPdS_S_m(
	.param .u64 .ptr .align 1 _Z10vector_addPdS_S_m_param_0,
	.param .u64 .ptr .align 1 _Z10vector_addPdS_S_m_param_1,
	.param .u64 .ptr .align 1 _Z10vector_addPdS_S_m_param_2,
	.param .u64 _Z10vector_addPdS_S_m_param_3
)
{
	.reg .pred 	%p<3>;
	.reg .b32 	%r<3>;
	.reg .b64 	%rd<17>;
	.reg .b64 	%fd<4>;

	ld.param.u64 	%rd8, [_Z10vector_addPdS_S_m_param_0];
	ld.param.u64 	%rd9, [_Z10vector_addPdS_S_m_param_1];
	ld.param.u64 	%rd10, [_Z10vector_addPdS_S_m_param_2];
	ld.param.u64 	%rd11, [_Z10vector_addPdS_S_m_param_3];
	mov.u32 	%r1, %tid.x;
	cvt.u64.u32 	%rd16, %r1;
	setp.le.u64 	%p1, %rd11, %rd16;
	@%p1 bra 	$L__BB0_3;
	mov.u32 	%r2, %ntid.x;
	cvt.u64.u32 	%rd2, %r2;
	cvta.to.global.u64 	%rd3, %rd8;
	cvta.to.global.u64 	%rd4, %rd9;
	cvta.to.global.u64 	%rd5, %rd10;
$L__BB0_2:
	shl.b64 	%rd12, %rd16, 3;
	add.s64 	%rd13, %rd3, %rd12;
	ld.global.f64 	%fd1, [%rd13];
	add.s64 	%rd14, %rd4, %rd12;
	ld.global.f64 	%fd2, [%rd14];
	add.f64 	%fd3, %fd1, %fd2;
	add.s64 	%rd15, %rd5, %rd12;
	st.global.f64 	[%rd15], %fd3;
	add.s64 	%rd16, %rd16, %rd2;
	setp.lt.u64 	%p2, %rd16, %rd11;
	@%p2 bra 	$L__BB0_2;
$L__BB0_3:
	ret;

}


// ===== COMPILED SASS (sm_100) =====

	.target	sm_100

	.elftype	@"ET_EXEC"


//--------------------- .note.nv.tkinfo           --------------------------
	.section	.note.nv.tkinfo,"",@"SHT_NOTE"
	.sectionflags	@"SHF_NOTE_NV_TKINFO"
	.tkinfo
        /*0018*/ 	.word	0x00000002
        /*0030*/ 	.string	""
        /*0030*/ 	.string	"ptxas"
        /*0030*/ 	.string	"Cuda compilation tools, release 13.0, V13.0.88"
        /*0030*/ 	.string	"Build cuda_13.0.r13.0/compiler.36424714_0"
        /*0030*/ 	.string	"-arch sm_100 -m 64 "



//--------------------- .note.nv.cuinfo           --------------------------
	.section	.note.nv.cuinfo,"",@"SHT_NOTE"
	.sectionflags	@"SHF_NOTE_NV_CUINFO"
        /*0018*/ 	.short	0x0002
        /*001a*/ 	.short	0x0064
        /*001c*/ 	.short	0x0082
	.zero		2


//--------------------- .nv.info                  --------------------------
	.section	.nv.info,"",@"SHT_CUDA_INFO"
	.align	4


	//----- nvinfo : EIATTR_REGCOUNT
	.align		4
        /*0000*/ 	.byte	0x04, 0x2f
        /*0002*/ 	.short	(.L_1 - .L_0)
	.align		4
.L_0:
        /*0004*/ 	.word	index@(_Z10vector_addPdS_S_m)
        /*0008*/ 	.word	0x0000000e


	//----- nvinfo : EIATTR_FRAME_SIZE
	.align		4
.L_1:
        /*000c*/ 	.byte	0x04, 0x11
        /*000e*/ 	.short	(.L_3 - .L_2)
	.align		4
.L_2:
        /*0010*/ 	.word	index@(_Z10vector_addPdS_S_m)
        /*0014*/ 	.word	0x00000000


	//----- nvinfo : EIATTR_MIN_STACK_SIZE
	.align		4
.L_3:
        /*0018*/ 	.byte	0x04, 0x12
        /*001a*/ 	.short	(.L_5 - .L_4)
	.align		4
.L_4:
        /*001c*/ 	.word	index@(_Z10vector_addPdS_S_m)
        /*0020*/ 	.word	0x00000000
.L_5:


//--------------------- .nv.compat                --------------------------
	.section	.nv.compat,"",@"SHT_CUDA_COMPAT_INFO"
	.align	4
        /*0000*/ 	.byte	0x02, 0x09, 0x00, 0x00, 0x02, 0x02, 0x01, 0x00, 0x02, 0x05, 0x05, 0x00, 0x03, 0x07, 0x01, 0x01
        /*0010*/ 	.byte	0x02, 0x03, 0x00, 0x00, 0x02, 0x06, 0x01, 0x00, 0x04, 0x0b, 0x08, 0x00, 0x01, 0x00, 0x00, 0x00
        /*0020*/ 	.byte	0x00, 0x00, 0x00, 0x00


//--------------------- .nv.info._Z10vector_addPdS_S_m --------------------------
	.section	.nv.info._Z10vector_addPdS_S_m,"",@"SHT_CUDA_INFO"
	.sectionflags	@""
	.align	4


	//----- nvinfo : EIATTR_CUDA_API_VERSION
	.align		4
        /*0000*/ 	.byte	0x04, 0x37
        /*0002*/ 	.short	(.L_7 - .L_6)
.L_6:
        /*0004*/ 	.word	0x00000082


	//----- nvinfo : EIATTR_KPARAM_INFO
	.align		4
.L_7:
        /*0008*/ 	.byte	0x04, 0x17
        /*000a*/ 	.short	(.L_9 - .L_8)
.L_8:
        /*000c*/ 	.word	0x00000000
        /*0010*/ 	.short	0x0003
        /*0012*/ 	.short	0x0018
        /*0014*/ 	.byte	0x00, 0xf0, 0x21, 0x00


	//----- nvinfo : EIATTR_KPARAM_INFO
	.align		4
.L_9:
        /*0018*/ 	.byte	0x04, 0x17
        /*001a*/ 	.short	(.L_11 - .L_10)
.L_10:
        /*001c*/ 	.word	0x00000000
        /*0020*/ 	.short	0x0002
        /*0022*/ 	.short	0x0010
        /*0024*/ 	.byte	0x00, 0xf5, 0x21, 0x00


	//----- nvinfo : EIATTR_KPARAM_INFO
	.align		4
.L_11:
        /*0028*/ 	.byte	0x04, 0x17
        /*002a*/ 	.short	(.L_13 - .L_12)
.L_12:
        /*002c*/ 	.word	0x00000000
        /*0030*/ 	.short	0x0001
        /*0032*/ 	.short	0x0008
        /*0034*/ 	.byte	0x00, 0xf5, 0x21, 0x00


	//----- nvinfo : EIATTR_KPARAM_INFO
	.align		4
.L_13:
        /*0038*/ 	.byte	0x04, 0x17
        /*003a*/ 	.short	(.L_15 - .L_14)
.L_14:
        /*003c*/ 	.word	0x00000000
        /*0040*/ 	.short	0x0000
        /*0042*/ 	.short	0x0000
        /*0044*/ 	.byte	0x00, 0xf5, 0x21, 0x00


	//----- nvinfo : EIATTR_SPARSE_MMA_MASK
	.align		4
.L_15:
        /*0048*/ 	.byte	0x03, 0x50
        /*004a*/ 	.short	0x0000


	//----- nvinfo : EIATTR_MAXREG_COUNT
	.align		4
        /*004c*/ 	.byte	0x03, 0x1b
        /*004e*/ 	.short	0x00ff


	//----- nvinfo : EIATTR_MERCURY_ISA_VERSION
	.align		4
        /*0050*/ 	.byte	0x03, 0x5f
        /*0052*/ 	.short	0x0101


	//----- nvinfo : EIATTR_VRC_CTA_INIT_COUNT
	.align		4
        /*0054*/ 	.byte	0x02, 0x4a
	.zero		1
	.zero		1


	//----- nvinfo : EIATTR_EXIT_INSTR_OFFSETS
	.align		4
        /*0058*/ 	.byte	0x04, 0x1c
        /*005a*/ 	.short	(.L_17 - .L_16)


	//   ....[0]....
.L_16:
        /*005c*/ 	.word	0x00000050


	//   ....[1]....
        /*0060*/ 	.word	0x000001c0


	//----- nvinfo : EIATTR_CRS_STACK_SIZE
	.align		4
.L_17:
        /*0064*/ 	.byte	0x04, 0x1e
        /*0066*/ 	.short	(.L_19 - .L_18)
.L_18:
        /*0068*/ 	.word	0x00000000


	//----- nvinfo : EIATTR_CBANK_PARAM_SIZE
	.align		4
.L_19:
        /*006c*/ 	.byte	0x03, 0x19
        /*006e*/ 	.short	0x0020


	//----- nvinfo : EIATTR_PARAM_CBANK
	.align		4
        /*0070*/ 	.byte	0x04, 0x0a
        /*0072*/ 	.short	(.L_21 - .L_20)
	.align		4
.L_20:
        /*0074*/ 	.word	index@(.nv.constant0._Z10vector_addPdS_S_m)
        /*0078*/ 	.short	0x0380
        /*007a*/ 	.short	0x0020


	//----- nvinfo : EIATTR_SW_WAR
	.align		4
.L_21:
        /*007c*/ 	.byte	0x04, 0x36
        /*007e*/ 	.short	(.L_23 - .L_22)
.L_22:
        /*0080*/ 	.word	0x00000008
.L_23:


//--------------------- .nv.callgraph             --------------------------
	.section	.nv.callgraph,"",@"SHT_CUDA_CALLGRAPH"
	.align	4
	.sectionentsize	8
	.align		4
        /*0000*/ 	.word	0x00000000
	.align		4
        /*0004*/ 	.word	0xffffffff
	.align		4
        /*0008*/ 	.word	0x00000000
	.align		4
        /*000c*/ 	.word	0xfffffffe
	.align		4
        /*0010*/ 	.word	0x00000000
	.align		4
        /*0014*/ 	.word	0xfffffffd
	.align		4
        /*0018*/ 	.word	0x00000000
	.align		4
        /*001c*/ 	.word	0xfffffffc


//--------------------- .text._Z10vector_addPdS_S_m --------------------------
	.section	.text._Z10vector_addPdS_S_m,"ax",@progbits
	.align	128
        .global         _Z10vector_addPdS_S_m
        .type           _Z10vector_addPdS_S_m,@function
        .size           _Z10vector_addPdS_S_m,(.L_x_2 - _Z10vector_addPdS_S_m)
        .other          _Z10vector_addPdS_S_m,@"STO_CUDA_ENTRY STV_DEFAULT"
_Z10vector_addPdS_S_m:
.text._Z10vector_addPdS_S_m:
[----:B------:R-:W-:Y:S01]  /*0000*/  LDC R1, c[0x0][0x37c] ;  /* 0x0000df00ff017b82 */ /* 0x000fe20000000800 */
[----:B------:R-:W0:Y:S01]  /*0010*/  S2R R0, SR_TID.X ;  /* 0x0000000000007919 */ /* 0x000e220000002100 */
[----:B------:R-:W0:Y:S02]  /*0020*/  LDCU.64 UR8, c[0x0][0x398] ;  /* 0x00007300ff0877ac */ /* 0x000e240008000a00 */
[----:B0-----:R-:W-:-:S04]  /*0030*/  ISETP.GE.U32.AND P0, PT, R0, UR8, PT ;  /* 0x0000000800007c0c */ /* 0x001fc8000bf06070 */
[----:B------:R-:W-:-:S13]  /*0040*/  ISETP.GE.U32.AND.EX P0, PT, RZ, UR9, PT, P0 ;  /* 0x00000009ff007c0c */ /* 0x000fda000bf06100 */
[----:B------:R-:W-:Y:S05]  /*0050*/  @P0 EXIT ;  /* 0x000000000000094d */ /* 0x000fea0003800000 */
[----:B------:R-:W-:Y:S01]  /*0060*/  IMAD.MOV.U32 R11, RZ, RZ, RZ ;  /* 0x000000ffff0b7224 */ /* 0x000fe200078e00ff */
[----:B------:R-:W0:Y:S01]  /*0070*/  LDCU UR4, c[0x0][0x360] ;  /* 0x00006c00ff0477ac */ /* 0x000e220008000800 */
[----:B------:R-:W1:Y:S01]  /*0080*/  LDCU.64 UR6, c[0x0][0x358] ;  /* 0x00006b00ff0677ac */ /* 0x000e620008000a00 */
[----:B------:R-:W2:Y:S01]  /*0090*/  LDCU.64 UR10, c[0x0][0x390] ;  /* 0x00007200ff0a77ac */ /* 0x000ea20008000a00 */
[----:B------:R-:W3:Y:S03]  /*00a0*/  LDCU.128 UR12, c[0x0][0x380] ;  /* 0x00007000ff0c77ac */ /* 0x000ee60008000c00 */
.L_x_0:
[C---:B----4-:R-:W-:Y:S01]  /*00b0*/  IMAD.SHL.U32 R8, R0.reuse, 0x8, RZ ;  /* 0x0000000800087824 */ /* 0x050fe200078e00ff */
[----:B------:R-:W-:-:S04]  /*00c0*/  SHF.L.U64.HI R9, R0, 0x3, R11 ;  /* 0x0000000300097819 */ /* 0x000fc8000001020b */
[C---:B---3--:R-:W-:Y:S02]  /*00d0*/  IADD3 R4, P1, PT, R8.reuse, UR14, RZ ;  /* 0x0000000e08047c10 */ /* 0x048fe4000ff3e0ff */
[----:B------:R-:W-:Y:S02]  /*00e0*/  IADD3 R6, P0, PT, R8, UR12, RZ ;  /* 0x0000000c08067c10 */ /* 0x000fe4000ff1e0ff */
[C---:B------:R-:W-:Y:S02]  /*00f0*/  IADD3.X R5, PT, PT, R9.reuse, UR15, RZ, P1, !PT ;  /* 0x0000000f09057c10 */ /* 0x040fe40008ffe4ff */
[----:B------:R-:W-:-:S04]  /*0100*/  IADD3.X R7, PT, PT, R9, UR13, RZ, P0, !PT ;  /* 0x0000000d09077c10 */ /* 0x000fc800087fe4ff */
[----:B-1----:R-:W3:Y:S04]  /*0110*/  LDG.E.64 R4, desc[UR6][R4.64] ;  /* 0x0000000604047981 */ /* 0x002ee8000c1e1b00 */
[----:B------:R-:W3:Y:S01]  /*0120*/  LDG.E.64 R2, desc[UR6][R6.64] ;  /* 0x0000000606027981 */ /* 0x000ee2000c1e1b00 */
[----:B--2---:R-:W-:-:S04]  /*0130*/  IADD3 R8, P0, PT, R8, UR10, RZ ;  /* 0x0000000a08087c10 */ /* 0x004fc8000ff1e0ff */
[----:B------:R-:W-:Y:S02]  /*0140*/  IADD3.X R9, PT, PT, R9, UR11, RZ, P0, !PT ;  /* 0x0000000b09097c10 */ /* 0x000fe400087fe4ff */
[----:B0-----:R-:W-:-:S05]  /*0150*/  IADD3 R0, P0, PT, R0, UR4, RZ ;  /* 0x0000000400007c10 */ /* 0x001fca000ff1e0ff */
[----:B------:R-:W-:Y:S01]  /*0160*/  IMAD.X R11, RZ, RZ, R11, P0 ;  /* 0x000000ffff0b7224 */ /* 0x000fe200000e060b */
[----:B------:R-:W-:-:S04]  /*0170*/  ISETP.GE.U32.AND P0, PT, R0, UR8, PT ;  /* 0x0000000800007c0c */ /* 0x000fc8000bf06070 */
[----:B------:R-:W-:Y:S01]  /*0180*/  ISETP.GE.U32.AND.EX P0, PT, R11, UR9, PT, P0 ;  /* 0x000000090b007c0c */ /* 0x000fe2000bf06100 */
[----:B---3--:R-:W-:-:S07]  /*0190*/  DADD R2, R2, R4 ;  /* 0x0000000002027229 */ /* 0x008fce0000000004 */
[----:B------:R4:W-:Y:S05]  /*01a0*/  STG.E.64 desc[UR6][R8.64], R2 ;  /* 0x0000000208007986 */ /* 0x0009ea000c101b06 */
[----:B------:R-:W-:Y:S05]  /*01b0*/  @!P0 BRA `(.L_x_0) ;  /* 0xfffffffc00bc8947 */ /* 0x000fea000383ffff */
[----:B------:R-:W-:Y:S05]  /*01c0*/  EXIT ;  /* 0x000000000000794d */ /* 0x000fea0003800000 */
.L_x_1:
[----:B------:R-:W-:-:S00]  /*01d0*/  BRA `(.L_x_1) ;  /* 0xfffffffc00fc7947 */ /* 0x000fc0000383ffff */
[----:B------:R-:W-:-:S00]  /*01e0*/  NOP ;  /* 0x0000000000007918 */ /* 0x000fc00000000000 */
        /* <DEDUP_REMOVED lines=9> */
.L_x_2:


//--------------------- .nv.shared.reserved.0     --------------------------
	.section	.nv.shared.reserved.0,"aw",@nobits
	.weak		__nv_reservedSMEM_offset_0_alias
	.size		__nv_reservedSMEM_offset_0_alias, 0, 64
	.other		__nv_reservedSMEM_offset_0_alias,@"STO_CUDA_RESERVED_SHARED STV_DEFAULT"
__nv_reservedSMEM_offset_0_alias:
	.zero		0
	.zero		64


//--------------------- .nv.constant0._Z10vector_addPdS_S_m --------------------------
	.section	.nv.constant0._Z10vector_addPdS_S_m,"a",@progbits
	.sectionflags	@""
	.align	4
.nv.constant0._Z10vector_addPdS_S_m:
	.zero		928


//--------------------- SYMBOLS --------------------------

	.type		.nv.reservedSmem.offset0,@object
	.size		.nv.reservedSmem.offset0,0x4
